//
// Generated by NVIDIA NVVM Compiler
//
// Compiler Build ID: CL-36424714
// Cuda compilation tools, release 13.0, V13.0.88
// Based on NVVM 20.0.0
//

.version 9.0
.target sm_100
.address_size 64

	// .globl	_Z7colonelPi

.visible .entry _Z7colonelPi(
	.param .u64 .ptr .align 1 _Z7colonelPi_param_0
)
{
	.reg .b32 	%r<2>;
	.reg .b64 	%rd<3>;

	ld.param.u64 	%rd1, [_Z7colonelPi_param_0];
	cvta.to.global.u64 	%rd2, %rd1;
	mov.b32 	%r1, 1;
	st.global.u32 	[%rd2], %r1;
	ret;

}


// ===== COMPILED SASS (sm_100) =====

	.target	sm_100

	.elftype	@"ET_EXEC"


//--------------------- .note.nv.tkinfo           --------------------------
	.section	.note.nv.tkinfo,"",@"SHT_NOTE"
	.sectionflags	@"SHF_NOTE_NV_TKINFO"
	.tkinfo
        /*0018*/ 	.word	0x00000002
        /*0030*/ 	.string	""
        /*0030*/ 	.string	"ptxas"
        /*0030*/ 	.string	"Cuda compilation tools, release 13.0, V13.0.88"
        /*0030*/ 	.string	"Build cuda_13.0.r13.0/compiler.36424714_0"
        /*0030*/ 	.string	"-arch sm_100 -m 64 "



//--------------------- .note.nv.cuinfo           --------------------------
	.section	.note.nv.cuinfo,"",@"SHT_NOTE"
	.sectionflags	@"SHF_NOTE_NV_CUINFO"
        /*0018*/ 	.short	0x0002
        /*001a*/ 	.short	0x0064
        /*001c*/ 	.short	0x0082
	.zero		2


//--------------------- .nv.info                  --------------------------
	.section	.nv.info,"",@"SHT_CUDA_INFO"
	.align	4


	//----- nvinfo : EIATTR_REGCOUNT
	.align		4
        /*0000*/ 	.byte	0x04, 0x2f
        /*0002*/ 	.short	(.L_1 - .L_0)
	.align		4
.L_0:
        /*0004*/ 	.word	index@(_Z7colonelPi)
        /*0008*/ 	.word	0x00000008


	//----- nvinfo : EIATTR_FRAME_SIZE
	.align		4
.L_1:
        /*000c*/ 	.byte	0x04, 0x11
        /*000e*/ 	.short	(.L_3 - .L_2)
	.align		4
.L_2:
        /*0010*/ 	.word	index@(_Z7colonelPi)
        /*0014*/ 	.word	0x00000000


	//----- nvinfo : EIATTR_MIN_STACK_SIZE
	.align		4
.L_3:
        /*0018*/ 	.byte	0x04, 0x12
        /*001a*/ 	.short	(.L_5 - .L_4)
	.align		4
.L_4:
        /*001c*/ 	.word	index@(_Z7colonelPi)
        /*0020*/ 	.word	0x00000000
.L_5:


//--------------------- .nv.compat                --------------------------
	.section	.nv.compat,"",@"SHT_CUDA_COMPAT_INFO"
	.align	4
        /*0000*/ 	.byte	0x02, 0x09, 0x00, 0x00, 0x02, 0x02, 0x01, 0x00, 0x02, 0x05, 0x05, 0x00, 0x03, 0x07, 0x01, 0x01
        /*0010*/ 	.byte	0x02, 0x03, 0x00, 0x00, 0x02, 0x06, 0x01, 0x00, 0x04, 0x0b, 0x08, 0x00, 0x09, 0x00, 0x00, 0x00
        /*0020*/ 	.byte	0x00, 0x00, 0x00, 0x00


//--------------------- .nv.info._Z7colonelPi     --------------------------
	.section	.nv.info._Z7colonelPi,"",@"SHT_CUDA_INFO"
	.sectionflags	@""
	.align	4


	//----- nvinfo : EIATTR_CUDA_API_VERSION
	.align		4
        /*0000*/ 	.byte	0x04, 0x37
        /*0002*/ 	.short	(.L_7 - .L_6)
.L_6:
        /*0004*/ 	.word	0x00000082


	//----- nvinfo : EIATTR_KPARAM_INFO
	.align		4
.L_7:
        /*0008*/ 	.byte	0x04, 0x17
        /*000a*/ 	.short	(.L_9 - .L_8)
.L_8:
        /*000c*/ 	.word	0x00000000
        /*0010*/ 	.short	0x0000
        /*0012*/ 	.short	0x0000
        /*0014*/ 	.byte	0x00, 0xf5, 0x21, 0x00


	//----- nvinfo : EIATTR_SPARSE_MMA_MASK
	.align		4
.L_9:
        /*0018*/ 	.byte	0x03, 0x50
        /*001a*/ 	.short	0x0000


	//----- nvinfo : EIATTR_MAXREG_COUNT
	.align		4
        /*001c*/ 	.byte	0x03, 0x1b
        /*001e*/ 	.short	0x00ff


	//----- nvinfo : EIATTR_MERCURY_ISA_VERSION
	.align		4
        /*0020*/ 	.byte	0x03, 0x5f
        /*0022*/ 	.short	0x0101


	//----- nvinfo : EIATTR_VRC_CTA_INIT_COUNT
	.align		4
        /*0024*/ 	.byte	0x02, 0x4a
	.zero		1
	.zero		1


	//----- nvinfo : EIATTR_EXIT_INSTR_OFFSETS
	.align		4
        /*0028*/ 	.byte	0x04, 0x1c
        /*002a*/ 	.short	(.L_11 - .L_10)


	//   ....[0]....
.L_10:
        /*002c*/ 	.word	0x00000050


	//----- nvinfo : EIATTR_CBANK_PARAM_SIZE
	.align		4
.L_11:
        /*0030*/ 	.byte	0x03, 0x19
        /*0032*/ 	.short	0x0008


	//----- nvinfo : EIATTR_PARAM_CBANK
	.align		4
        /*0034*/ 	.byte	0x04, 0x0a
        /*0036*/ 	.short	(.L_13 - .L_12)
	.align		4
.L_12:
        /*0038*/ 	.word	index@(.nv.constant0._Z7colonelPi)
        /*003c*/ 	.short	0x0380
        /*003e*/ 	.short	0x0008


	//----- nvinfo : EIATTR_SW_WAR
	.align		4
.L_13:
        /*0040*/ 	.byte	0x04, 0x36
        /*0042*/ 	.short	(.L_15 - .L_14)
.L_14:
        /*0044*/ 	.word	0x00000008
.L_15:


//--------------------- .nv.callgraph             --------------------------
	.section	.nv.callgraph,"",@"SHT_CUDA_CALLGRAPH"
	.align	4
	.sectionentsize	8
	.align		4
        /*0000*/ 	.word	0x00000000
	.align		4
        /*0004*/ 	.word	0xffffffff
	.align		4
        /*0008*/ 	.word	0x00000000
	.align		4
        /*000c*/ 	.word	0xfffffffe
	.align		4
        /*0010*/ 	.word	0x00000000
	.align		4
        /*0014*/ 	.word	0xfffffffd
	.align		4
        /*0018*/ 	.word	0x00000000
	.align		4
        /*001c*/ 	.word	0xfffffffc


//--------------------- .text._Z7colonelPi        --------------------------
	.section	.text._Z7colonelPi,"ax",@progbits
	.align	128
        .global         _Z7colonelPi
        .type           _Z7colonelPi,@function
        .size           _Z7colonelPi,(.L_x_1 - _Z7colonelPi)
        .other          _Z7colonelPi,@"STO_CUDA_ENTRY STV_DEFAULT"
_Z7colonelPi:
.text._Z7colonelPi:
[----:B------:R-:W-:Y:S08]  /*0000*/  LDC R1, c[0x0][0x37c] ;  /* 0x0000df00ff017b82 */ /* 0x000ff00000000800 */
[----:B------:R-:W0:Y:S01]  /*0010*/  LDC.64 R2, c[0x0][0x380] ;  /* 0x0000e000ff027b82 */ /* 0x000e220000000a00 */
[----:B------:R-:W0:Y:S01]  /*0020*/  LDCU.64 UR4, c[0x0][0x358] ;  /* 0x00006b00ff0477ac */ /* 0x000e220008000a00 */
[----:B------:R-:W-:-:S05]  /*0030*/  HFMA2 R5, -RZ, RZ, 0, 5.9604644775390625e-08 ;  /* 0x00000001ff057431 */ /* 0x000fca00000001ff */
[----:B0-----:R-:W-:Y:S01]  /*0040*/  STG.E desc[UR4][R2.64], R5 ;  /* 0x0000000502007986 */ /* 0x001fe2000c101904 */
[----:B------:R-:W-:Y:S05]  /*0050*/  EXIT ;  /* 0x000000000000794d */ /* 0x000fea0003800000 */
.L_x_0:
[----:B------:R-:W-:-:S00]  /*0060*/  BRA `(.L_x_0) ;  /* 0xfffffffc00fc7947 */ /* 0x000fc0000383ffff */
[----:B------:R-:W-:-:S00]  /*0070*/  NOP ;  /* 0x0000000000007918 */ /* 0x000fc00000000000 */
        /* <DEDUP_REMOVED lines=8> */
.L_x_1:


//--------------------- .nv.shared.reserved.0     --------------------------
	.section	.nv.shared.reserved.0,"aw",@nobits
	.weak		__nv_reservedSMEM_offset_0_alias
	.size		__nv_reservedSMEM_offset_0_alias, 0, 64
	.other		__nv_reservedSMEM_offset_0_alias,@"STO_CUDA_RESERVED_SHARED STV_DEFAULT"
__nv_reservedSMEM_offset_0_alias:
	.zero		0
	.zero		64


//--------------------- .nv.constant0._Z7colonelPi --------------------------
	.section	.nv.constant0._Z7colonelPi,"a",@progbits
	.sectionflags	@""
	.align	4
.nv.constant0._Z7colonelPi:
	.zero		904


//--------------------- SYMBOLS --------------------------

	.type		.nv.reservedSmem.offset0,@object
	.size		.nv.reservedSmem.offset0,0x4
